	.headerflags	@"EF_CUDA_TEXMODE_UNIFIED EF_CUDA_64BIT_ADDRESS EF_CUDA_ACCELERATORS EF_CUDA_SM90 EF_CUDA_VIRTUAL_SM(EF_CUDA_SM90)"
	.elftype	@"ET_EXEC"


//--------------------- .nv.info                  --------------------------
	.section	.nv.info,"",@"SHT_CUDA_INFO"
	.align	4


	//----- nvinfo : EIATTR_REGCOUNT
	.align		4
        /*0000*/ 	.byte	0x04, 0x2f
        /*0002*/ 	.short	(.L_1 - .L_0)
	.align		4
.L_0:
        /*0004*/ 	.word	index@(triton_poi_fused_eq_1)
        /*0008*/ 	.word	0x0000000a


	//----- nvinfo : EIATTR_MIN_STACK_SIZE
	.align		4
.L_1:
        /*000c*/ 	.byte	0x04, 0x12
        /*000e*/ 	.short	(.L_3 - .L_2)
	.align		4
.L_2:
        /*0010*/ 	.word	index@(triton_poi_fused_eq_1)
        /*0014*/ 	.word	0x00000000


	//----- nvinfo : EIATTR_FRAME_SIZE
	.align		4
.L_3:
        /*0018*/ 	.byte	0x04, 0x11
        /*001a*/ 	.short	(.L_5 - .L_4)
	.align		4
.L_4:
        /*001c*/ 	.word	index@(triton_poi_fused_eq_1)
        /*0020*/ 	.word	0x00000000


	//----- nvinfo : EIATTR_MIN_STACK_SIZE
	.align		4
.L_5:
        /*0024*/ 	.byte	0x04, 0x12
        /*0026*/ 	.short	(.L_7 - .L_6)
	.align		4
.L_6:
        /*0028*/ 	.word	index@(triton_poi_fused_eq_1)
        /*002c*/ 	.word	0x00000000
.L_7:


//--------------------- .nv.info.triton_poi_fused_eq_1 --------------------------
	.section	.nv.info.triton_poi_fused_eq_1,"",@"SHT_CUDA_INFO"
	.sectionflags	@""
	.align	4


	//----- nvinfo : EIATTR_CUDA_API_VERSION
	.align		4
        /*0000*/ 	.byte	0x04, 0x37
        /*0002*/ 	.short	(.L_9 - .L_8)
.L_8:
        /*0004*/ 	.word	0x0000007c


	//----- nvinfo : EIATTR_KPARAM_INFO
	.align		4
.L_9:
        /*0008*/ 	.byte	0x04, 0x17
        /*000a*/ 	.short	(.L_11 - .L_10)
.L_10:
        /*000c*/ 	.word	0x00000000
        /*0010*/ 	.short	0x0002
        /*0012*/ 	.short	0x0010
        /*0014*/ 	.byte	0x00, 0xf0, 0x11, 0x00


	//----- nvinfo : EIATTR_KPARAM_INFO
	.align		4
.L_11:
        /*0018*/ 	.byte	0x04, 0x17
        /*001a*/ 	.short	(.L_13 - .L_12)
.L_12:
        /*001c*/ 	.word	0x00000000
        /*0020*/ 	.short	0x0001
        /*0022*/ 	.short	0x0008
        /*0024*/ 	.byte	0x00, 0xf4, 0x21, 0x00


	//----- nvinfo : EIATTR_KPARAM_INFO
	.align		4
.L_13:
        /*0028*/ 	.byte	0x04, 0x17
        /*002a*/ 	.short	(.L_15 - .L_14)
.L_14:
        /*002c*/ 	.word	0x00000000
        /*0030*/ 	.short	0x0000
        /*0032*/ 	.short	0x0000
        /*0034*/ 	.byte	0x00, 0xf4, 0x21, 0x00


	//----- nvinfo : EIATTR_SPARSE_MMA_MASK
	.align		4
.L_15:
        /*0038*/ 	.byte	0x03, 0x50
        /*003a*/ 	.short	0x0000


	//----- nvinfo : EIATTR_MAXREG_COUNT
	.align		4
        /*003c*/ 	.byte	0x03, 0x1b
        /*003e*/ 	.short	0x00ff


	//----- nvinfo : EIATTR_EXIT_INSTR_OFFSETS
	.align		4
        /*0040*/ 	.byte	0x04, 0x1c
        /*0042*/ 	.short	(.L_17 - .L_16)


	//   ....[0]....
.L_16:
        /*0044*/ 	.word	0x00000120


	//   ....[1]....
        /*0048*/ 	.word	0x00000140


	//----- nvinfo : EIATTR_REQNTID
	.align		4
.L_17:
        /*004c*/ 	.byte	0x04, 0x10
        /*004e*/ 	.short	(.L_19 - .L_18)
.L_18:
        /*0050*/ 	.word	0x00000020
        /*0054*/ 	.word	0x00000001
        /*0058*/ 	.word	0x00000001


	//----- nvinfo : EIATTR_CBANK_PARAM_SIZE
	.align		4
.L_19:
        /*005c*/ 	.byte	0x03, 0x19
        /*005e*/ 	.short	0x0014


	//----- nvinfo : EIATTR_PARAM_CBANK
	.align		4
        /*0060*/ 	.byte	0x04, 0x0a
        /*0062*/ 	.short	(.L_21 - .L_20)
	.align		4
.L_20:
        /*0064*/ 	.word	index@(.nv.constant0.triton_poi_fused_eq_1)
        /*0068*/ 	.short	0x0210
        /*006a*/ 	.short	0x0014


	//----- nvinfo : EIATTR_SW_WAR
	.align		4
.L_21:
        /*006c*/ 	.byte	0x04, 0x36
        /*006e*/ 	.short	(.L_23 - .L_22)
.L_22:
        /*0070*/ 	.word	0x00000008
.L_23:


//--------------------- .nv.callgraph             --------------------------
	.section	.nv.callgraph,"",@"SHT_CUDA_CALLGRAPH"
	.align	4
	.sectionentsize	8
	.align		4
        /*0000*/ 	.word	0x00000000
	.align		4
        /*0004*/ 	.word	0xffffffff
	.align		4
        /*0008*/ 	.word	0x00000000
	.align		4
        /*000c*/ 	.word	0xfffffffe
	.align		4
        /*0010*/ 	.word	0x00000000
	.align		4
        /*0014*/ 	.word	0xfffffffd
	.align		4
        /*0018*/ 	.word	0x00000000
	.align		4
        /*001c*/ 	.word	0xfffffffc


//--------------------- .text.triton_poi_fused_eq_1 --------------------------
	.section	.text.triton_poi_fused_eq_1,"ax",@progbits
	.align	128
        .global         triton_poi_fused_eq_1
        .type           triton_poi_fused_eq_1,@function
        .size           triton_poi_fused_eq_1,(.L_x_1 - triton_poi_fused_eq_1)
        .other          triton_poi_fused_eq_1,@"STO_CUDA_ENTRY STV_DEFAULT"
triton_poi_fused_eq_1:
.text.triton_poi_fused_eq_1:
[----:B------:R-:W0:Y:S02]  /*0000*/  LDC R1, c[0x0][0x28] ;  /* 0x00000a00ff017b82 */ /* 0x000e240000000800 */
[----:B------:R-:W1:Y:S01]  /*0010*/  S2R R4, SR_TID.X ;  /* 0x0000000000047919 */ /* 0x000e620000002100 */
[----:B------:R-:W2:Y:S01]  /*0020*/  LDC.64 R2, c[0x0][0x210] ;  /* 0x00008400ff027b82 */ /* 0x000ea20000000a00 */
[----:B------:R-:W-:Y:S01]  /*0030*/  ULDC.64 UR4, c[0x0][0x208] ;  /* 0x0000820000047ab9 */ /* 0x000fe20000000a00 */
[----:B------:R-:W-:Y:S01]  /*0040*/  ULDC.64 UR6, c[0x0][0x218] ;  /* 0x0000860000067ab9 */ /* 0x000fe20000000a00 */
[----:B------:R-:W3:Y:S01]  /*0050*/  S2R R5, SR_CTAID.X ;  /* 0x0000000000057919 */ /* 0x000ee20000002500 */
[----:B-1----:R-:W-:-:S05]  /*0060*/  LOP3.LUT R0, R4, 0xf, RZ, 0xc0, !PT ;  /* 0x0000000f04007812 */ /* 0x002fca00078ec0ff */
[----:B---3--:R-:W-:Y:S02]  /*0070*/  IMAD R5, R5, 0x10, R0 ;  /* 0x0000001005057824 */ /* 0x008fe400078e0200 */
[----:B------:R-:W-:Y:S02]  /*0080*/  IMAD.MOV.U32 R0, RZ, RZ, RZ ;  /* 0x000000ffff007224 */ /* 0x000fe400078e00ff */
[C---:B--2---:R-:W-:Y:S01]  /*0090*/  IMAD.WIDE R2, R5.reuse, 0x4, R2 ;  /* 0x0000000405027825 */ /* 0x044fe200078e0202 */
[----:B------:R-:W-:-:S13]  /*00a0*/  ISETP.GE.AND P0, PT, R5, 0x10, PT ;  /* 0x000000100500780c */ /* 0x000fda0003f06270 */
[----:B------:R-:W2:Y:S01]  /*00b0*/  @!P0 LDG.E R0, desc[UR4][R2.64] ;  /* 0x0000000402008981 */ /* 0x000ea2000c1e1900 */
[----:B------:R-:W-:Y:S02]  /*00c0*/  LOP3.LUT P0, RZ, R4, 0x10, RZ, 0xc0, !PT ;  /* 0x0000001004ff7812 */ /* 0x000fe4000780c0ff */
[----:B------:R-:W-:Y:S02]  /*00d0*/  IADD3 R4, P2, R5, UR6, RZ ;  /* 0x0000000605047c10 */ /* 0x000fe4000ff5e0ff */
[C---:B------:R-:W-:Y:S02]  /*00e0*/  ISETP.LT.AND P0, PT, R5.reuse, 0x10, !P0 ;  /* 0x000000100500780c */ /* 0x040fe40004701270 */
[----:B------:R-:W-:Y:S02]  /*00f0*/  LEA.HI.X.SX32 R5, R5, UR7, 0x1, P2 ;  /* 0x0000000705057c11 */ /* 0x000fe400090f0eff */
[----:B--2---:R-:W-:-:S04]  /*0100*/  LOP3.LUT P1, RZ, R0, 0x7fffffff, RZ, 0xc0, !PT ;  /* 0x7fffffff00ff7812 */ /* 0x004fc8000782c0ff */
[----:B------:R-:W-:-:S05]  /*0110*/  SEL R7, RZ, 0x1, P1 ;  /* 0x00000001ff077807 */ /* 0x000fca0000800000 */
[----:B------:R-:W-:Y:S05]  /*0120*/  @!P0 EXIT ;  /* 0x000000000000894d */ /* 0x000fea0003800000 */
[----:B------:R-:W-:Y:S01]  /*0130*/  STG.E.U8 desc[UR4][R4.64], R7 ;  /* 0x0000000704007986 */ /* 0x000fe2000c101104 */
[----:B------:R-:W-:Y:S05]  /*0140*/  EXIT ;  /* 0x000000000000794d */ /* 0x000fea0003800000 */
.L_x_0:
[----:B------:R-:W-:-:S00]  /*0150*/  BRA `(.L_x_0) ;  /* 0xfffffffc00fc7947 */ /* 0x000fc0000383ffff */
[----:B------:R-:W-:-:S00]  /*0160*/  NOP ;  /* 0x0000000000007918 */ /* 0x000fc00000000000 */
        /* <DEDUP_REMOVED lines=9> */
.L_x_1:


//--------------------- .nv.constant0.triton_poi_fused_eq_1 --------------------------
	.section	.nv.constant0.triton_poi_fused_eq_1,"a",@progbits
	.sectionflags	@""
	.align	4
.nv.constant0.triton_poi_fused_eq_1:
	.zero		548
